//
// Generated by NVIDIA NVVM Compiler
//
// Compiler Build ID: CL-36424714
// Cuda compilation tools, release 13.0, V13.0.88
// Based on NVVM 20.0.0
//

.version 9.0
.target sm_100
.address_size 64

	// .globl	_Z8gen_nextP4CellS0_

.visible .entry _Z8gen_nextP4CellS0_(
	.param .u64 .ptr .align 1 _Z8gen_nextP4CellS0__param_0,
	.param .u64 .ptr .align 1 _Z8gen_nextP4CellS0__param_1
)
{
	.reg .pred 	%p<16>;
	.reg .b16 	%rs<9>;
	.reg .b32 	%r<75>;
	.reg .b64 	%rd<31>;

	ld.param.u64 	%rd2, [_Z8gen_nextP4CellS0__param_0];
	ld.param.u64 	%rd3, [_Z8gen_nextP4CellS0__param_1];
	cvta.to.global.u64 	%rd1, %rd3;
	mov.u32 	%r5, %ctaid.y;
	mov.u32 	%r6, %ntid.y;
	mov.u32 	%r7, %tid.y;
	mad.lo.s32 	%r1, %r5, %r6, %r7;
	mov.u32 	%r8, %ctaid.x;
	mov.u32 	%r9, %ntid.x;
	mov.u32 	%r10, %tid.x;
	mad.lo.s32 	%r2, %r8, %r9, %r10;
	setp.gt.u32 	%p1, %r1, 49;
	setp.gt.s32 	%p2, %r2, 189;
	or.pred  	%p3, %p1, %p2;
	@%p3 bra 	$L__BB0_8;
	cvta.to.global.u64 	%rd4, %rd2;
	add.s32 	%r11, %r2, 190;
	setp.eq.s32 	%p4, %r1, 0;
	mul.lo.s32 	%r12, %r1, 190;
	add.s32 	%r13, %r12, -190;
	selp.b32 	%r14, 9310, %r13, %p4;
	add.s32 	%r15, %r2, 189;
	mul.hi.s32 	%r16, %r15, -1401515643;
	add.s32 	%r17, %r16, %r15;
	shr.u32 	%r18, %r17, 31;
	shr.s32 	%r19, %r17, 7;
	add.s32 	%r20, %r19, %r18;
	mul.lo.s32 	%r21, %r20, 190;
	sub.s32 	%r22, %r15, %r21;
	add.s32 	%r23, %r22, %r14;
	mul.wide.s32 	%rd5, %r23, 8;
	add.s64 	%rd6, %rd4, %rd5;
	ld.global.u32 	%r24, [%rd6];
	setp.eq.s32 	%p5, %r24, 1;
	selp.u32 	%r25, 1, 0, %p5;
	mul.hi.s32 	%r26, %r11, -1401515643;
	add.s32 	%r27, %r26, %r11;
	shr.u32 	%r28, %r27, 31;
	shr.s32 	%r29, %r27, 7;
	add.s32 	%r30, %r29, %r28;
	mul.lo.s32 	%r31, %r30, 190;
	sub.s32 	%r32, %r11, %r31;
	add.s32 	%r33, %r32, %r14;
	mul.wide.s32 	%rd7, %r33, 8;
	add.s64 	%rd8, %rd4, %rd7;
	ld.global.u32 	%r34, [%rd8];
	setp.eq.s32 	%p6, %r34, 1;
	selp.u32 	%r35, 1, 0, %p6;
	add.s32 	%r36, %r25, %r35;
	add.s32 	%r37, %r2, 191;
	mul.hi.s32 	%r38, %r37, -1401515643;
	add.s32 	%r39, %r38, %r37;
	shr.u32 	%r40, %r39, 31;
	shr.s32 	%r41, %r39, 7;
	add.s32 	%r42, %r41, %r40;
	mul.lo.s32 	%r43, %r42, 190;
	sub.s32 	%r44, %r37, %r43;
	add.s32 	%r45, %r44, %r14;
	mul.wide.s32 	%rd9, %r45, 8;
	add.s64 	%rd10, %rd4, %rd9;
	ld.global.u32 	%r46, [%rd10];
	setp.eq.s32 	%p7, %r46, 1;
	selp.u32 	%r47, 1, 0, %p7;
	add.s32 	%r48, %r36, %r47;
	add.s32 	%r49, %r22, %r12;
	mul.wide.s32 	%rd11, %r49, 8;
	add.s64 	%rd12, %rd4, %rd11;
	ld.global.u32 	%r50, [%rd12];
	setp.eq.s32 	%p8, %r50, 1;
	selp.u32 	%r51, 1, 0, %p8;
	add.s32 	%r52, %r48, %r51;
	add.s32 	%r53, %r44, %r12;
	mul.wide.s32 	%rd13, %r53, 8;
	add.s64 	%rd14, %rd4, %rd13;
	ld.global.u32 	%r54, [%rd14];
	setp.eq.s32 	%p9, %r54, 1;
	selp.u32 	%r55, 1, 0, %p9;
	add.s32 	%r56, %r52, %r55;
	cvt.u16.u32 	%rs1, %r1;
	add.s16 	%rs2, %rs1, 51;
	and.b16  	%rs3, %rs2, 255;
	mul.lo.s16 	%rs4, %rs3, 41;
	shr.u16 	%rs5, %rs4, 11;
	mul.lo.s16 	%rs6, %rs5, 50;
	sub.s16 	%rs7, %rs2, %rs6;
	and.b16  	%rs8, %rs7, 255;
	mul.wide.u16 	%r57, %rs8, 190;
	add.s32 	%r58, %r22, %r57;
	mul.wide.s32 	%rd15, %r58, 8;
	add.s64 	%rd16, %rd4, %rd15;
	ld.global.u32 	%r59, [%rd16];
	setp.eq.s32 	%p10, %r59, 1;
	selp.u32 	%r60, 1, 0, %p10;
	add.s32 	%r61, %r56, %r60;
	add.s32 	%r62, %r32, %r57;
	mul.wide.s32 	%rd17, %r62, 8;
	add.s64 	%rd18, %rd4, %rd17;
	ld.global.u32 	%r63, [%rd18];
	setp.eq.s32 	%p11, %r63, 1;
	selp.u32 	%r64, 1, 0, %p11;
	add.s32 	%r65, %r61, %r64;
	add.s32 	%r66, %r44, %r57;
	mul.wide.s32 	%rd19, %r66, 8;
	add.s64 	%rd20, %rd4, %rd19;
	ld.global.u32 	%r67, [%rd20];
	setp.eq.s32 	%p12, %r67, 1;
	selp.u32 	%r68, 1, 0, %p12;
	add.s32 	%r3, %r65, %r68;
	add.s32 	%r4, %r12, %r2;
	mul.wide.s32 	%rd21, %r4, 8;
	add.s64 	%rd22, %rd4, %rd21;
	ld.global.u32 	%r69, [%rd22];
	setp.ne.s32 	%p13, %r69, 1;
	@%p13 bra 	$L__BB0_5;
	add.s32 	%r72, %r3, -4;
	setp.gt.u32 	%p15, %r72, -3;
	@%p15 bra 	$L__BB0_4;
	add.s64 	%rd30, %rd1, %rd21;
	mov.b32 	%r74, 0;
	st.global.u32 	[%rd30], %r74;
	bra.uni 	$L__BB0_8;
$L__BB0_4:
	add.s64 	%rd28, %rd1, %rd21;
	mov.b32 	%r73, 1;
	st.global.u32 	[%rd28], %r73;
	bra.uni 	$L__BB0_8;
$L__BB0_5:
	setp.ne.s32 	%p14, %r3, 3;
	@%p14 bra 	$L__BB0_7;
	add.s64 	%rd26, %rd1, %rd21;
	mov.b32 	%r71, 1;
	st.global.u32 	[%rd26], %r71;
	bra.uni 	$L__BB0_8;
$L__BB0_7:
	add.s64 	%rd24, %rd1, %rd21;
	mov.b32 	%r70, 0;
	st.global.u32 	[%rd24], %r70;
$L__BB0_8:
	ret;

}


// ===== COMPILED SASS (sm_100) =====

	.target	sm_100

	.elftype	@"ET_EXEC"


//--------------------- .note.nv.tkinfo           --------------------------
	.section	.note.nv.tkinfo,"",@"SHT_NOTE"
	.sectionflags	@"SHF_NOTE_NV_TKINFO"
	.tkinfo
        /*0018*/ 	.word	0x00000002
        /*0030*/ 	.string	""
        /*0030*/ 	.string	"ptxas"
        /*0030*/ 	.string	"Cuda compilation tools, release 13.0, V13.0.88"
        /*0030*/ 	.string	"Build cuda_13.0.r13.0/compiler.36424714_0"
        /*0030*/ 	.string	"-arch sm_100 -m 64 "



//--------------------- .note.nv.cuinfo           --------------------------
	.section	.note.nv.cuinfo,"",@"SHT_NOTE"
	.sectionflags	@"SHF_NOTE_NV_CUINFO"
        /*0018*/ 	.short	0x0002
        /*001a*/ 	.short	0x0064
        /*001c*/ 	.short	0x0082
	.zero		2


//--------------------- .nv.info                  --------------------------
	.section	.nv.info,"",@"SHT_CUDA_INFO"
	.align	4


	//----- nvinfo : EIATTR_REGCOUNT
	.align		4
        /*0000*/ 	.byte	0x04, 0x2f
        /*0002*/ 	.short	(.L_1 - .L_0)
	.align		4
.L_0:
        /*0004*/ 	.word	index@(_Z8gen_nextP4CellS0_)
        /*0008*/ 	.word	0x00000018


	//----- nvinfo : EIATTR_FRAME_SIZE
	.align		4
.L_1:
        /*000c*/ 	.byte	0x04, 0x11
        /*000e*/ 	.short	(.L_3 - .L_2)
	.align		4
.L_2:
        /*0010*/ 	.word	index@(_Z8gen_nextP4CellS0_)
        /*0014*/ 	.word	0x00000000


	//----- nvinfo : EIATTR_MIN_STACK_SIZE
	.align		4
.L_3:
        /*0018*/ 	.byte	0x04, 0x12
        /*001a*/ 	.short	(.L_5 - .L_4)
	.align		4
.L_4:
        /*001c*/ 	.word	index@(_Z8gen_nextP4CellS0_)
        /*0020*/ 	.word	0x00000000
.L_5:


//--------------------- .nv.compat                --------------------------
	.section	.nv.compat,"",@"SHT_CUDA_COMPAT_INFO"
	.align	4
        /*0000*/ 	.byte	0x02, 0x09, 0x00, 0x00, 0x02, 0x02, 0x01, 0x00, 0x02, 0x05, 0x05, 0x00, 0x03, 0x07, 0x01, 0x01
        /*0010*/ 	.byte	0x02, 0x03, 0x00, 0x00, 0x02, 0x06, 0x01, 0x00, 0x04, 0x0b, 0x08, 0x00, 0x09, 0x00, 0x00, 0x00
        /*0020*/ 	.byte	0x00, 0x00, 0x00, 0x00


//--------------------- .nv.info._Z8gen_nextP4CellS0_ --------------------------
	.section	.nv.info._Z8gen_nextP4CellS0_,"",@"SHT_CUDA_INFO"
	.sectionflags	@""
	.align	4


	//----- nvinfo : EIATTR_CUDA_API_VERSION
	.align		4
        /*0000*/ 	.byte	0x04, 0x37
        /*0002*/ 	.short	(.L_7 - .L_6)
.L_6:
        /*0004*/ 	.word	0x00000082


	//----- nvinfo : EIATTR_KPARAM_INFO
	.align		4
.L_7:
        /*0008*/ 	.byte	0x04, 0x17
        /*000a*/ 	.short	(.L_9 - .L_8)
.L_8:
        /*000c*/ 	.word	0x00000000
        /*0010*/ 	.short	0x0001
        /*0012*/ 	.short	0x0008
        /*0014*/ 	.byte	0x00, 0xf5, 0x21, 0x00


	//----- nvinfo : EIATTR_KPARAM_INFO
	.align		4
.L_9:
        /*0018*/ 	.byte	0x04, 0x17
        /*001a*/ 	.short	(.L_11 - .L_10)
.L_10:
        /*001c*/ 	.word	0x00000000
        /*0020*/ 	.short	0x0000
        /*0022*/ 	.short	0x0000
        /*0024*/ 	.byte	0x00, 0xf5, 0x21, 0x00


	//----- nvinfo : EIATTR_SPARSE_MMA_MASK
	.align		4
.L_11:
        /*0028*/ 	.byte	0x03, 0x50
        /*002a*/ 	.short	0x0000


	//----- nvinfo : EIATTR_MAXREG_COUNT
	.align		4
        /*002c*/ 	.byte	0x03, 0x1b
        /*002e*/ 	.short	0x00ff


	//----- nvinfo : EIATTR_MERCURY_ISA_VERSION
	.align		4
        /*0030*/ 	.byte	0x03, 0x5f
        /*0032*/ 	.short	0x0101


	//----- nvinfo : EIATTR_VRC_CTA_INIT_COUNT
	.align		4
        /*0034*/ 	.byte	0x02, 0x4a
	.zero		1
	.zero		1


	//----- nvinfo : EIATTR_EXIT_INSTR_OFFSETS
	.align		4
        /*0038*/ 	.byte	0x04, 0x1c
        /*003a*/ 	.short	(.L_13 - .L_12)


	//   ....[0]....
.L_12:
        /*003c*/ 	.word	0x000000b0


	//   ....[1]....
        /*0040*/ 	.word	0x00000690


	//   ....[2]....
        /*0044*/ 	.word	0x000006e0


	//   ....[3]....
        /*0048*/ 	.word	0x00000740


	//   ....[4]....
        /*004c*/ 	.word	0x00000780


	//----- nvinfo : EIATTR_CRS_STACK_SIZE
	.align		4
.L_13:
        /*0050*/ 	.byte	0x04, 0x1e
        /*0052*/ 	.short	(.L_15 - .L_14)
.L_14:
        /*0054*/ 	.word	0x00000000


	//----- nvinfo : EIATTR_CBANK_PARAM_SIZE
	.align		4
.L_15:
        /*0058*/ 	.byte	0x03, 0x19
        /*005a*/ 	.short	0x0010


	//----- nvinfo : EIATTR_PARAM_CBANK
	.align		4
        /*005c*/ 	.byte	0x04, 0x0a
        /*005e*/ 	.short	(.L_17 - .L_16)
	.align		4
.L_16:
        /*0060*/ 	.word	index@(.nv.constant0._Z8gen_nextP4CellS0_)
        /*0064*/ 	.short	0x0380
        /*0066*/ 	.short	0x0010


	//----- nvinfo : EIATTR_SW_WAR
	.align		4
.L_17:
        /*0068*/ 	.byte	0x04, 0x36
        /*006a*/ 	.short	(.L_19 - .L_18)
.L_18:
        /*006c*/ 	.word	0x00000008
.L_19:


//--------------------- .nv.callgraph             --------------------------
	.section	.nv.callgraph,"",@"SHT_CUDA_CALLGRAPH"
	.align	4
	.sectionentsize	8
	.align		4
        /*0000*/ 	.word	0x00000000
	.align		4
        /*0004*/ 	.word	0xffffffff
	.align		4
        /*0008*/ 	.word	0x00000000
	.align		4
        /*000c*/ 	.word	0xfffffffe
	.align		4
        /*0010*/ 	.word	0x00000000
	.align		4
        /*0014*/ 	.word	0xfffffffd
	.align		4
        /*0018*/ 	.word	0x00000000
	.align		4
        /*001c*/ 	.word	0xfffffffc


//--------------------- .text._Z8gen_nextP4CellS0_ --------------------------
	.section	.text._Z8gen_nextP4CellS0_,"ax",@progbits
	.align	128
        .global         _Z8gen_nextP4CellS0_
        .type           _Z8gen_nextP4CellS0_,@function
        .size           _Z8gen_nextP4CellS0_,(.L_x_2 - _Z8gen_nextP4CellS0_)
        .other          _Z8gen_nextP4CellS0_,@"STO_CUDA_ENTRY STV_DEFAULT"
_Z8gen_nextP4CellS0_:
.text._Z8gen_nextP4CellS0_:
[----:B------:R-:W-:Y:S01]  /*0000*/  LDC R1, c[0x0][0x37c] ;  /* 0x0000df00ff017b82 */ /* 0x000fe20000000800 */
[----:B------:R-:W0:Y:S07]  /*0010*/  S2R R3, SR_TID.X ;  /* 0x0000000000037919 */ /* 0x000e2e0000002100 */
[----:B------:R-:W1:Y:S01]  /*0020*/  LDC R5, c[0x0][0x364] ;  /* 0x0000d900ff057b82 */ /* 0x000e620000000800 */
[----:B------:R-:W1:Y:S07]  /*0030*/  S2R R2, SR_TID.Y ;  /* 0x0000000000027919 */ /* 0x000e6e0000002200 */
[----:B------:R-:W0:Y:S08]  /*0040*/  S2UR UR5, SR_CTAID.X ;  /* 0x00000000000579c3 */ /* 0x000e300000002500 */
[----:B------:R-:W0:Y:S08]  /*0050*/  LDC R0, c[0x0][0x360] ;  /* 0x0000d800ff007b82 */ /* 0x000e300000000800 */
[----:B------:R-:W1:Y:S01]  /*0060*/  S2UR UR4, SR_CTAID.Y ;  /* 0x00000000000479c3 */ /* 0x000e620000002600 */
[----:B0-----:R-:W-:-:S05]  /*0070*/  IMAD R0, R0, UR5, R3 ;  /* 0x0000000500007c24 */ /* 0x001fca000f8e0203 */
[----:B------:R-:W-:Y:S01]  /*0080*/  ISETP.GT.AND P0, PT, R0, 0xbd, PT ;  /* 0x000000bd0000780c */ /* 0x000fe20003f04270 */
[----:B-1----:R-:W-:-:S05]  /*0090*/  IMAD R5, R5, UR4, R2 ;  /* 0x0000000405057c24 */ /* 0x002fca000f8e0202 */
[----:B------:R-:W-:-:S13]  /*00a0*/  ISETP.GT.U32.OR P0, PT, R5, 0x31, P0 ;  /* 0x000000310500780c */ /* 0x000fda0000704470 */
[----:B------:R-:W-:Y:S05]  /*00b0*/  @P0 EXIT ;  /* 0x000000000000094d */ /* 0x000fea0003800000 */
[----:B------:R-:W-:Y:S01]  /*00c0*/  HFMA2 R8, -RZ, RZ, 0, 0 ;  /* 0x00000000ff087431 */ /* 0x000fe200000001ff */
[C---:B------:R-:W-:Y:S01]  /*00d0*/  IADD3 R9, PT, PT, R0.reuse, 0xbd, RZ ;  /* 0x000000bd00097810 */ /* 0x040fe20007ffe0ff */
[----:B------:R-:W-:Y:S01]  /*00e0*/  VIADD R11, R0, 0xbe ;  /* 0x000000be000b7836 */ /* 0x000fe20000000000 */
[----:B------:R-:W0:Y:S01]  /*00f0*/  LDC.64 R2, c[0x0][0x380] ;  /* 0x0000e000ff027b82 */ /* 0x000e220000000a00 */
[----:B------:R-:W-:Y:S01]  /*0100*/  IMAD.MOV.U32 R10, RZ, RZ, RZ ;  /* 0x000000ffff0a7224 */ /* 0x000fe200078e00ff */
[----:B------:R-:W-:Y:S01]  /*0110*/  ISETP.NE.AND P0, PT, R5, RZ, PT ;  /* 0x000000ff0500720c */ /* 0x000fe20003f05270 */
[----:B------:R-:W1:Y:S02]  /*0120*/  LDCU.64 UR4, c[0x0][0x358] ;  /* 0x00006b00ff0477ac */ /* 0x000e640008000a00 */
[----:B------:R-:W-:Y:S01]  /*0130*/  IMAD.HI R6, R11, -0x53896e7b, R10 ;  /* 0xac7691850b067827 */ /* 0x000fe200078e020a */
[----:B------:R-:W-:-:S03]  /*0140*/  MOV R10, 0xbe ;  /* 0x000000be000a7802 */ /* 0x000fc60000000f00 */
[----:B------:R-:W-:Y:S01]  /*0150*/  IMAD.HI R4, R9, -0x53896e7b, R8 ;  /* 0xac76918509047827 */ /* 0x000fe200078e0208 */
[----:B------:R-:W-:Y:S02]  /*0160*/  SHF.R.U32.HI R15, RZ, 0x1f, R6 ;  /* 0x0000001fff0f7819 */ /* 0x000fe40000011606 */
[C---:B------:R-:W-:Y:S01]  /*0170*/  IADD3 R8, PT, PT, R5.reuse, 0x33, RZ ;  /* 0x0000003305087810 */ /* 0x040fe20007ffe0ff */
[----:B------:R-:W-:Y:S01]  /*0180*/  IMAD R10, R5, R10, -0xbe ;  /* 0xffffff42050a7424 */ /* 0x000fe200078e020a */
[----:B------:R-:W-:Y:S02]  /*0190*/  SHF.R.U32.HI R7, RZ, 0x1f, R4 ;  /* 0x0000001fff077819 */ /* 0x000fe40000011604 */
[----:B------:R-:W-:Y:S01]  /*01a0*/  LEA.HI.SX32 R15, R6, R15, 0x19 ;  /* 0x0000000f060f7211 */ /* 0x000fe200078fcaff */
[----:B------:R-:W-:Y:S01]  /*01b0*/  IMAD.MOV.U32 R6, RZ, RZ, RZ ;  /* 0x000000ffff067224 */ /* 0x000fe200078e00ff */
[----:B------:R-:W-:Y:S01]  /*01c0*/  LEA.HI.SX32 R13, R4, R7, 0x19 ;  /* 0x00000007040d7211 */ /* 0x000fe200078fcaff */
[----:B------:R-:W-:Y:S01]  /*01d0*/  VIADD R7, R0, 0xbf ;  /* 0x000000bf00077836 */ /* 0x000fe20000000000 */
[----:B------:R-:W-:Y:S01]  /*01e0*/  LOP3.LUT R12, R8, 0xff, RZ, 0xc0, !PT ;  /* 0x000000ff080c7812 */ /* 0x000fe200078ec0ff */
[----:B------:R-:W-:Y:S01]  /*01f0*/  IMAD R4, R15, -0xbe, R11 ;  /* 0xffffff420f047824 */ /* 0x000fe200078e020b */
[----:B------:R-:W-:Y:S01]  /*0200*/  SEL R11, R10, 0x245e, P0 ;  /* 0x0000245e0a0b7807 */ /* 0x000fe20000000000 */
[----:B------:R-:W-:-:S04]  /*0210*/  IMAD.HI R6, R7, -0x53896e7b, R6 ;  /* 0xac76918507067827 */ /* 0x000fc800078e0206 */
[----:B------:R-:W-:Y:S02]  /*0220*/  IMAD R14, R12, 0x29, RZ ;  /* 0x000000290c0e7824 */ /* 0x000fe400078e02ff */
[----:B------:R-:W-:Y:S01]  /*0230*/  IMAD R10, R13, -0xbe, R9 ;  /* 0xffffff420d0a7824 */ /* 0x000fe200078e0209 */
[----:B------:R-:W-:Y:S02]  /*0240*/  SHF.R.U32.HI R9, RZ, 0x1f, R6 ;  /* 0x0000001fff097819 */ /* 0x000fe40000011606 */
[----:B------:R-:W-:Y:S01]  /*0250*/  SHF.R.U32.HI R14, RZ, 0xb, R14 ;  /* 0x0000000bff0e7819 */ /* 0x000fe2000001160e */
[C---:B------:R-:W-:Y:S01]  /*0260*/  IMAD.IADD R17, R11.reuse, 0x1, R10 ;  /* 0x000000010b117824 */ /* 0x040fe200078e020a */
[----:B------:R-:W-:Y:S02]  /*0270*/  LEA.HI.SX32 R9, R6, R9, 0x19 ;  /* 0x0000000906097211 */ /* 0x000fe400078fcaff */
[----:B------:R-:W-:Y:S01]  /*0280*/  IADD3 R13, PT, PT, R11, R4, RZ ;  /* 0x000000040b0d7210 */ /* 0x000fe20007ffe0ff */
[----:B0-----:R-:W-:Y:S01]  /*0290*/  IMAD.WIDE R16, R17, 0x8, R2 ;  /* 0x0000000811107825 */ /* 0x001fe200078e0202 */
[----:B------:R-:W-:-:S03]  /*02a0*/  PRMT R15, R14, 0x9910, RZ ;  /* 0x000099100e0f7816 */ /* 0x000fc600000000ff */
[----:B------:R-:W-:Y:S01]  /*02b0*/  IMAD R14, R9, -0xbe, R7 ;  /* 0xffffff42090e7824 */ /* 0x000fe200078e0207 */
[----:B------:R-:W-:Y:S01]  /*02c0*/  MOV R9, R15 ;  /* 0x0000000f00097202 */ /* 0x000fe20000000f00 */
[----:B------:R-:W-:Y:S01]  /*02d0*/  IMAD.WIDE R12, R13, 0x8, R2 ;  /* 0x000000080d0c7825 */ /* 0x000fe200078e0202 */
[----:B-1----:R-:W2:Y:S03]  /*02e0*/  LDG.E R7, desc[UR4][R16.64] ;  /* 0x0000000410077981 */ /* 0x002ea6000c1e1900 */
[----:B------:R-:W-:Y:S01]  /*02f0*/  IMAD R9, R9, 0x32, RZ ;  /* 0x0000003209097824 */ /* 0x000fe200078e02ff */
[----:B------:R0:W3:Y:S01]  /*0300*/  LDG.E R6, desc[UR4][R12.64] ;  /* 0x000000040c067981 */ /* 0x0000e2000c1e1900 */
[----:B------:R-:W-:-:S03]  /*0310*/  IMAD.IADD R19, R11, 0x1, R14 ;  /* 0x000000010b137824 */ /* 0x000fc600078e020e */
[----:B------:R-:W-:Y:S01]  /*0320*/  IADD3 R15, PT, PT, RZ, -R9, RZ ;  /* 0x80000009ff0f7210 */ /* 0x000fe20007ffe0ff */
[----:B------:R-:W-:-:S03]  /*0330*/  IMAD.WIDE R18, R19, 0x8, R2 ;  /* 0x0000000813127825 */ /* 0x000fc600078e0202 */
[----:B------:R-:W-:Y:S01]  /*0340*/  PRMT R15, R15, 0x7710, RZ ;  /* 0x000077100f0f7816 */ /* 0x000fe200000000ff */
[----:B------:R-:W-:Y:S01]  /*0350*/  IMAD R11, R5, 0xbe, R10 ;  /* 0x000000be050b7824 */ /* 0x000fe200078e020a */
[----:B------:R1:W4:Y:S03]  /*0360*/  LDG.E R9, desc[UR4][R18.64] ;  /* 0x0000000412097981 */ /* 0x000326000c1e1900 */
[----:B0-----:R-:W-:-:S04]  /*0370*/  IMAD.WIDE R12, R11, 0x8, R2 ;  /* 0x000000080b0c7825 */ /* 0x001fc800078e0202 */
[----:B------:R-:W-:Y:S02]  /*0380*/  IMAD.IADD R11, R8, 0x1, R15 ;  /* 0x00000001080b7824 */ /* 0x000fe400078e020f */
[----:B------:R-:W-:Y:S01]  /*0390*/  IMAD R17, R5, 0xbe, R14 ;  /* 0x000000be05117824 */ /* 0x000fe200078e020e */
[----:B------:R0:W5:Y:S02]  /*03a0*/  LDG.E R8, desc[UR4][R12.64] ;  /* 0x000000040c087981 */ /* 0x000164000c1e1900 */
[----:B------:R-:W-:Y:S01]  /*03b0*/  LOP3.LUT R11, R11, 0xff, RZ, 0xc0, !PT ;  /* 0x000000ff0b0b7812 */ /* 0x000fe200078ec0ff */
[----:B------:R-:W-:-:S04]  /*03c0*/  IMAD.WIDE R16, R17, 0x8, R2 ;  /* 0x0000000811107825 */ /* 0x000fc800078e0202 */
[----:B------:R-:W-:Y:S02]  /*03d0*/  IMAD R21, R11, 0xbe, R10 ;  /* 0x000000be0b157824 */ /* 0x000fe400078e020a */
[----:B------:R-:W5:Y:S02]  /*03e0*/  LDG.E R10, desc[UR4][R16.64] ;  /* 0x00000004100a7981 */ /* 0x000f64000c1e1900 */
[----:B------:R-:W-:-:S04]  /*03f0*/  IMAD.WIDE R20, R21, 0x8, R2 ;  /* 0x0000000815147825 */ /* 0x000fc800078e0202 */
[C---:B-1----:R-:W-:Y:S02]  /*0400*/  IMAD R19, R11.reuse, 0xbe, R4 ;  /* 0x000000be0b137824 */ /* 0x042fe400078e0204 */
[----:B------:R-:W5:Y:S01]  /*0410*/  LDG.E R20, desc[UR4][R20.64] ;  /* 0x0000000414147981 */ /* 0x000f62000c1e1900 */
[----:B------:R-:W-:Y:S02]  /*0420*/  IMAD R11, R11, 0xbe, R14 ;  /* 0x000000be0b0b7824 */ /* 0x000fe400078e020e */
[----:B------:R-:W-:-:S04]  /*0430*/  IMAD.WIDE R18, R19, 0x8, R2 ;  /* 0x0000000813127825 */ /* 0x000fc800078e0202 */
[----:B------:R-:W-:Y:S02]  /*0440*/  IMAD R5, R5, 0xbe, R0 ;  /* 0x000000be05057824 */ /* 0x000fe400078e0200 */
[--C-:B0-----:R-:W-:Y:S01]  /*0450*/  IMAD.WIDE R12, R11, 0x8, R2.reuse ;  /* 0x000000080b0c7825 */ /* 0x101fe200078e0202 */
[----:B------:R-:W5:Y:S03]  /*0460*/  LDG.E R18, desc[UR4][R18.64] ;  /* 0x0000000412127981 */ /* 0x000f66000c1e1900 */
[----:B------:R-:W-:Y:S02]  /*0470*/  IMAD.WIDE R2, R5, 0x8, R2 ;  /* 0x0000000805027825 */ /* 0x000fe400078e0202 */
[----:B------:R-:W5:Y:S04]  /*0480*/  LDG.E R12, desc[UR4][R12.64] ;  /* 0x000000040c0c7981 */ /* 0x000f68000c1e1900 */
[----:B------:R0:W5:Y:S01]  /*0490*/  LDG.E R2, desc[UR4][R2.64] ;  /* 0x0000000402027981 */ /* 0x000162000c1e1900 */
[----:B------:R-:W-:Y:S01]  /*04a0*/  HFMA2 R4, -RZ, RZ, 0, 1.1920928955078125e-07 ;  /* 0x00000002ff047431 */ /* 0x000fe200000001ff */
[----:B---3--:R-:W-:-:S02]  /*04b0*/  ISETP.NE.AND P1, PT, R6, 0x1, PT ;  /* 0x000000010600780c */ /* 0x008fc40003f25270 */
[----:B--2---:R-:W-:Y:S02]  /*04c0*/  ISETP.NE.AND P0, PT, R7, 0x1, PT ;  /* 0x000000010700780c */ /* 0x004fe40003f05270 */
[----:B------:R-:W-:-:S09]  /*04d0*/  SEL R0, RZ, 0x1, P1 ;  /* 0x00000001ff007807 */ /* 0x000fd20000800000 */
[----:B------:R-:W-:Y:S01]  /*04e0*/  @P1 IMAD.MOV R4, RZ, RZ, 0x1 ;  /* 0x00000001ff041424 */ /* 0x000fe200078e02ff */
[----:B----4-:R-:W-:Y:S02]  /*04f0*/  ISETP.NE.AND P1, PT, R9, 0x1, PT ;  /* 0x000000010900780c */ /* 0x010fe40003f25270 */
[----:B------:R-:W-:Y:S02]  /*0500*/  @P0 IADD3 R4, PT, PT, R0, RZ, RZ ;  /* 0x000000ff00040210 */ /* 0x000fe40007ffe0ff */
[----:B-----5:R-:W-:-:S03]  /*0510*/  ISETP.NE.AND P0, PT, R8, 0x1, PT ;  /* 0x000000010800780c */ /* 0x020fc60003f05270 */
[----:B------:R-:W-:-:S06]  /*0520*/  VIADD R0, R4, 0x1 ;  /* 0x0000000104007836 */ /* 0x000fcc0000000000 */
[----:B------:R-:W-:Y:S02]  /*0530*/  @P1 IADD3 R0, PT, PT, R4, RZ, RZ ;  /* 0x000000ff04001210 */ /* 0x000fe40007ffe0ff */
[----:B------:R-:W-:-:S03]  /*0540*/  ISETP.NE.AND P1, PT, R10, 0x1, PT ;  /* 0x000000010a00780c */ /* 0x000fc60003f25270 */
[C---:B0-----:R-:W-:Y:S01]  /*0550*/  VIADD R3, R0.reuse, 0x1 ;  /* 0x0000000100037836 */ /* 0x041fe20000000000 */
[----:B------:R-:W-:Y:S02]  /*0560*/  @P0 IADD3 R3, PT, PT, R0, RZ, RZ ;  /* 0x000000ff00030210 */ /* 0x000fe40007ffe0ff */
[----:B------:R-:W-:-:S03]  /*0570*/  ISETP.NE.AND P2, PT, R20, 0x1, PT ;  /* 0x000000011400780c */ /* 0x000fc60003f45270 */
[----:B------:R-:W-:-:S04]  /*0580*/  VIADD R0, R3, 0x1 ;  /* 0x0000000103007836 */ /* 0x000fc80000000000 */
[----:B------:R-:W-:Y:S02]  /*0590*/  @P1 IADD3 R0, PT, PT, R3, RZ, RZ ;  /* 0x000000ff03001210 */ /* 0x000fe40007ffe0ff */
[----:B------:R-:W-:-:S03]  /*05a0*/  ISETP.NE.AND P0, PT, R18, 0x1, PT ;  /* 0x000000011200780c */ /* 0x000fc60003f05270 */
[C---:B------:R-:W-:Y:S01]  /*05b0*/  VIADD R3, R0.reuse, 0x1 ;  /* 0x0000000100037836 */ /* 0x040fe20000000000 */
[----:B------:R-:W-:Y:S02]  /*05c0*/  @P2 IADD3 R3, PT, PT, R0, RZ, RZ ;  /* 0x000000ff00032210 */ /* 0x000fe40007ffe0ff */
[----:B------:R-:W-:Y:S02]  /*05d0*/  ISETP.NE.AND P1, PT, R12, 0x1, PT ;  /* 0x000000010c00780c */ /* 0x000fe40003f25270 */
[----:B------:R-:W-:Y:S02]  /*05e0*/  ISETP.NE.AND P2, PT, R2, 0x1, PT ;  /* 0x000000010200780c */ /* 0x000fe40003f45270 */
[----:B------:R-:W-:-:S03]  /*05f0*/  IADD3 R4, PT, PT, R3, 0x1, RZ ;  /* 0x0000000103047810 */ /* 0x000fc60007ffe0ff */
[----:B------:R-:W-:-:S05]  /*0600*/  @P0 IMAD.MOV R4, RZ, RZ, R3 ;  /* 0x000000ffff040224 */ /* 0x000fca00078e0203 */
[C---:B------:R-:W-:Y:S02]  /*0610*/  IADD3 R0, PT, PT, R4.reuse, 0x1, RZ ;  /* 0x0000000104007810 */ /* 0x040fe40007ffe0ff */
[----:B------:R-:W-:Y:S01]  /*0620*/  @P1 IADD3 R0, PT, PT, R4, RZ, RZ ;  /* 0x000000ff04001210 */ /* 0x000fe20007ffe0ff */
[----:B------:R-:W-:Y:S06]  /*0630*/  @P2 BRA `(.L_x_0) ;  /* 0x00000000002c2947 */ /* 0x000fec0003800000 */
[----:B------:R-:W-:-:S05]  /*0640*/  VIADD R0, R0, 0xfffffffc ;  /* 0xfffffffc00007836 */ /* 0x000fca0000000000 */
[----:B------:R-:W-:-:S13]  /*0650*/  ISETP.GT.U32.AND P0, PT, R0, -0x3, PT ;  /* 0xfffffffd0000780c */ /* 0x000fda0003f04070 */
[----:B------:R-:W0:Y:S02]  /*0660*/  @!P0 LDC.64 R2, c[0x0][0x388] ;  /* 0x0000e200ff028b82 */ /* 0x000e240000000a00 */
[----:B0-----:R-:W-:-:S05]  /*0670*/  @!P0 IMAD.WIDE R2, R5, 0x8, R2 ;  /* 0x0000000805028825 */ /* 0x001fca00078e0202 */
[----:B------:R0:W-:Y:S01]  /*0680*/  @!P0 STG.E desc[UR4][R2.64], RZ ;  /* 0x000000ff02008986 */ /* 0x0001e2000c101904 */
[----:B------:R-:W-:Y:S05]  /*0690*/  @!P0 EXIT ;  /* 0x000000000000894d */ /* 0x000fea0003800000 */
[----:B0-----:R-:W0:Y:S01]  /*06a0*/  LDC.64 R2, c[0x0][0x388] ;  /* 0x0000e200ff027b82 */ /* 0x001e220000000a00 */
[----:B------:R-:W-:Y:S01]  /*06b0*/  MOV R7, 0x1 ;  /* 0x0000000100077802 */ /* 0x000fe20000000f00 */
[----:B0-----:R-:W-:-:S05]  /*06c0*/  IMAD.WIDE R2, R5, 0x8, R2 ;  /* 0x0000000805027825 */ /* 0x001fca00078e0202 */
[----:B------:R-:W-:Y:S01]  /*06d0*/  STG.E desc[UR4][R2.64], R7 ;  /* 0x0000000702007986 */ /* 0x000fe2000c101904 */
[----:B------:R-:W-:Y:S05]  /*06e0*/  EXIT ;  /* 0x000000000000794d */ /* 0x000fea0003800000 */
.L_x_0:
[----:B------:R-:W-:-:S13]  /*06f0*/  ISETP.NE.AND P0, PT, R0, 0x3, PT ;  /* 0x000000030000780c */ /* 0x000fda0003f05270 */
[----:B------:R-:W0:Y:S01]  /*0700*/  @!P0 LDC.64 R2, c[0x0][0x388] ;  /* 0x0000e200ff028b82 */ /* 0x000e220000000a00 */
[----:B------:R-:W-:Y:S01]  /*0710*/  @!P0 MOV R7, 0x1 ;  /* 0x0000000100078802 */ /* 0x000fe20000000f00 */
[----:B0-----:R-:W-:-:S05]  /*0720*/  @!P0 IMAD.WIDE R2, R5, 0x8, R2 ;  /* 0x0000000805028825 */ /* 0x001fca00078e0202 */
[----:B------:R0:W-:Y:S01]  /*0730*/  @!P0 STG.E desc[UR4][R2.64], R7 ;  /* 0x0000000702008986 */ /* 0x0001e2000c101904 */
[----:B------:R-:W-:Y:S05]  /*0740*/  @!P0 EXIT ;  /* 0x000000000000894d */ /* 0x000fea0003800000 */
[----:B0-----:R-:W0:Y:S02]  /*0750*/  LDC.64 R2, c[0x0][0x388] ;  /* 0x0000e200ff027b82 */ /* 0x001e240000000a00 */
[----:B0-----:R-:W-:-:S05]  /*0760*/  IMAD.WIDE R2, R5, 0x8, R2 ;  /* 0x0000000805027825 */ /* 0x001fca00078e0202 */
[----:B------:R-:W-:Y:S01]  /*0770*/  STG.E desc[UR4][R2.64], RZ ;  /* 0x000000ff02007986 */ /* 0x000fe2000c101904 */
[----:B------:R-:W-:Y:S05]  /*0780*/  EXIT ;  /* 0x000000000000794d */ /* 0x000fea0003800000 */
.L_x_1:
[----:B------:R-:W-:-:S00]  /*0790*/  BRA `(.L_x_1) ;  /* 0xfffffffc00fc7947 */ /* 0x000fc0000383ffff */
[----:B------:R-:W-:-:S00]  /*07a0*/  NOP ;  /* 0x0000000000007918 */ /* 0x000fc00000000000 */
        /* <DEDUP_REMOVED lines=13> */
.L_x_2:


//--------------------- .nv.shared.reserved.0     --------------------------
	.section	.nv.shared.reserved.0,"aw",@nobits
	.weak		__nv_reservedSMEM_offset_0_alias
	.size		__nv_reservedSMEM_offset_0_alias, 0, 64
	.other		__nv_reservedSMEM_offset_0_alias,@"STO_CUDA_RESERVED_SHARED STV_DEFAULT"
__nv_reservedSMEM_offset_0_alias:
	.zero		0
	.zero		64


//--------------------- .nv.constant0._Z8gen_nextP4CellS0_ --------------------------
	.section	.nv.constant0._Z8gen_nextP4CellS0_,"a",@progbits
	.sectionflags	@""
	.align	4
.nv.constant0._Z8gen_nextP4CellS0_:
	.zero		912


//--------------------- SYMBOLS --------------------------

	.type		.nv.reservedSmem.offset0,@object
	.size		.nv.reservedSmem.offset0,0x4
